	.headerflags	@"EF_CUDA_TEXMODE_UNIFIED EF_CUDA_64BIT_ADDRESS EF_CUDA_ACCELERATORS EF_CUDA_SM90 EF_CUDA_VIRTUAL_SM(EF_CUDA_SM90)"
	.elftype	@"ET_EXEC"


//--------------------- .nv.info                  --------------------------
	.section	.nv.info,"",@"SHT_CUDA_INFO"
	.align	4


	//----- nvinfo : EIATTR_REGCOUNT
	.align		4
        /*0000*/ 	.byte	0x04, 0x2f
        /*0002*/ 	.short	(.L_1 - .L_0)
	.align		4
.L_0:
        /*0004*/ 	.word	index@(triton_poi_fused_2)
        /*0008*/ 	.word	0x00000020


	//----- nvinfo : EIATTR_MIN_STACK_SIZE
	.align		4
.L_1:
        /*000c*/ 	.byte	0x04, 0x12
        /*000e*/ 	.short	(.L_3 - .L_2)
	.align		4
.L_2:
        /*0010*/ 	.word	index@(triton_poi_fused_2)
        /*0014*/ 	.word	0x00000000


	//----- nvinfo : EIATTR_FRAME_SIZE
	.align		4
.L_3:
        /*0018*/ 	.byte	0x04, 0x11
        /*001a*/ 	.short	(.L_5 - .L_4)
	.align		4
.L_4:
        /*001c*/ 	.word	index@(triton_poi_fused_2)
        /*0020*/ 	.word	0x00000000


	//----- nvinfo : EIATTR_MIN_STACK_SIZE
	.align		4
.L_5:
        /*0024*/ 	.byte	0x04, 0x12
        /*0026*/ 	.short	(.L_7 - .L_6)
	.align		4
.L_6:
        /*0028*/ 	.word	index@(triton_poi_fused_2)
        /*002c*/ 	.word	0x00000000
.L_7:


//--------------------- .nv.info.triton_poi_fused_2 --------------------------
	.section	.nv.info.triton_poi_fused_2,"",@"SHT_CUDA_INFO"
	.sectionflags	@""
	.align	4


	//----- nvinfo : EIATTR_CUDA_API_VERSION
	.align		4
        /*0000*/ 	.byte	0x04, 0x37
        /*0002*/ 	.short	(.L_9 - .L_8)
.L_8:
        /*0004*/ 	.word	0x0000007c


	//----- nvinfo : EIATTR_KPARAM_INFO
	.align		4
.L_9:
        /*0008*/ 	.byte	0x04, 0x17
        /*000a*/ 	.short	(.L_11 - .L_10)
.L_10:
        /*000c*/ 	.word	0x00000000
        /*0010*/ 	.short	0x0003
        /*0012*/ 	.short	0x0014
        /*0014*/ 	.byte	0x00, 0xf0, 0x11, 0x00


	//----- nvinfo : EIATTR_KPARAM_INFO
	.align		4
.L_11:
        /*0018*/ 	.byte	0x04, 0x17
        /*001a*/ 	.short	(.L_13 - .L_12)
.L_12:
        /*001c*/ 	.word	0x00000000
        /*0020*/ 	.short	0x0002
        /*0022*/ 	.short	0x0010
        /*0024*/ 	.byte	0x00, 0xf0, 0x11, 0x00


	//----- nvinfo : EIATTR_KPARAM_INFO
	.align		4
.L_13:
        /*0028*/ 	.byte	0x04, 0x17
        /*002a*/ 	.short	(.L_15 - .L_14)
.L_14:
        /*002c*/ 	.word	0x00000000
        /*0030*/ 	.short	0x0001
        /*0032*/ 	.short	0x0008
        /*0034*/ 	.byte	0x00, 0xf4, 0x21, 0x00


	//----- nvinfo : EIATTR_KPARAM_INFO
	.align		4
.L_15:
        /*0038*/ 	.byte	0x04, 0x17
        /*003a*/ 	.short	(.L_17 - .L_16)
.L_16:
        /*003c*/ 	.word	0x00000000
        /*0040*/ 	.short	0x0000
        /*0042*/ 	.short	0x0000
        /*0044*/ 	.byte	0x00, 0xf4, 0x21, 0x00


	//----- nvinfo : EIATTR_SPARSE_MMA_MASK
	.align		4
.L_17:
        /*0048*/ 	.byte	0x03, 0x50
        /*004a*/ 	.short	0x0000


	//----- nvinfo : EIATTR_MAXREG_COUNT
	.align		4
        /*004c*/ 	.byte	0x03, 0x1b
        /*004e*/ 	.short	0x00ff


	//----- nvinfo : EIATTR_EXIT_INSTR_OFFSETS
	.align		4
        /*0050*/ 	.byte	0x04, 0x1c
        /*0052*/ 	.short	(.L_19 - .L_18)


	//   ....[0]....
.L_18:
        /*0054*/ 	.word	0x000007f0


	//   ....[1]....
        /*0058*/ 	.word	0x00000810


	//----- nvinfo : EIATTR_REQNTID
	.align		4
.L_19:
        /*005c*/ 	.byte	0x04, 0x10
        /*005e*/ 	.short	(.L_21 - .L_20)
.L_20:
        /*0060*/ 	.word	0x00000080
        /*0064*/ 	.word	0x00000001
        /*0068*/ 	.word	0x00000001


	//----- nvinfo : EIATTR_CBANK_PARAM_SIZE
	.align		4
.L_21:
        /*006c*/ 	.byte	0x03, 0x19
        /*006e*/ 	.short	0x0018


	//----- nvinfo : EIATTR_PARAM_CBANK
	.align		4
        /*0070*/ 	.byte	0x04, 0x0a
        /*0072*/ 	.short	(.L_23 - .L_22)
	.align		4
.L_22:
        /*0074*/ 	.word	index@(.nv.constant0.triton_poi_fused_2)
        /*0078*/ 	.short	0x0210
        /*007a*/ 	.short	0x0018


	//----- nvinfo : EIATTR_SW_WAR
	.align		4
.L_23:
        /*007c*/ 	.byte	0x04, 0x36
        /*007e*/ 	.short	(.L_25 - .L_24)
.L_24:
        /*0080*/ 	.word	0x00000008
.L_25:


//--------------------- .nv.callgraph             --------------------------
	.section	.nv.callgraph,"",@"SHT_CUDA_CALLGRAPH"
	.align	4
	.sectionentsize	8
	.align		4
        /*0000*/ 	.word	0x00000000
	.align		4
        /*0004*/ 	.word	0xffffffff
	.align		4
        /*0008*/ 	.word	0x00000000
	.align		4
        /*000c*/ 	.word	0xfffffffe
	.align		4
        /*0010*/ 	.word	0x00000000
	.align		4
        /*0014*/ 	.word	0xfffffffd
	.align		4
        /*0018*/ 	.word	0x00000000
	.align		4
        /*001c*/ 	.word	0xfffffffc


//--------------------- .text.triton_poi_fused_2  --------------------------
	.section	.text.triton_poi_fused_2,"ax",@progbits
	.align	128
        .global         triton_poi_fused_2
        .type           triton_poi_fused_2,@function
        .size           triton_poi_fused_2,(.L_x_1 - triton_poi_fused_2)
        .other          triton_poi_fused_2,@"STO_CUDA_ENTRY STV_DEFAULT"
triton_poi_fused_2:
.text.triton_poi_fused_2:
[----:B------:R-:W0:Y:S01]  /*0000*/  LDC R1, c[0x0][0x28] ;  /* 0x00000a00ff017b82 */ /* 0x000e220000000800 */
[----:B------:R-:W1:Y:S07]  /*0010*/  S2R R10, SR_TID.X ;  /* 0x00000000000a7919 */ /* 0x000e6e0000002100 */
[----:B------:R-:W2:Y:S01]  /*0020*/  S2UR UR4, SR_CTAID.Y ;  /* 0x00000000000479c3 */ /* 0x000ea20000002600 */
[----:B------:R-:W-:Y:S01]  /*0030*/  HFMA2.MMA R0, -RZ, RZ, 0, 0 ;  /* 0x00000000ff007435 */ /* 0x000fe200000001ff */
[----:B------:R-:W3:Y:S06]  /*0040*/  S2R R3, SR_CTAID.X ;  /* 0x0000000000037919 */ /* 0x000eec0000002500 */
[----:B------:R-:W4:Y:S01]  /*0050*/  LDC.64 R12, c[0x0][0x210] ;  /* 0x00008400ff0c7b82 */ /* 0x000f220000000a00 */
[----:B--2---:R-:W-:Y:S01]  /*0060*/  USHF.L.U32 UR4, UR4, 0x6, URZ ;  /* 0x0000000604047899 */ /* 0x004fe2000800063f */
[----:B-1----:R-:W-:-:S02]  /*0070*/  SHF.R.U32.HI R19, RZ, 0x4, R10 ;  /* 0x00000004ff137819 */ /* 0x002fc4000001160a */
[----:B------:R-:W-:Y:S02]  /*0080*/  LOP3.LUT R10, R10, 0xf, RZ, 0xc0, !PT ;  /* 0x0000000f0a0a7812 */ /* 0x000fe400078ec0ff */
[----:B------:R-:W-:Y:S02]  /*0090*/  SGXT.U32 R19, R19, 0x3 ;  /* 0x000000031313781a */ /* 0x000fe40000000000 */
[----:B---3--:R-:W-:Y:S02]  /*00a0*/  LEA R10, R3, R10, 0x4 ;  /* 0x0000000a030a7211 */ /* 0x008fe400078e20ff */
[----:B------:R-:W-:Y:S01]  /*00b0*/  LOP3.LUT R19, R19, UR4, RZ, 0xfc, !PT ;  /* 0x0000000413137c12 */ /* 0x000fe2000f8efcff */
[----:B------:R-:W-:Y:S01]  /*00c0*/  ULDC.64 UR4, c[0x0][0x208] ;  /* 0x0000820000047ab9 */ /* 0x000fe20000000a00 */
[----:B------:R-:W-:-:S03]  /*00d0*/  ISETP.GE.AND P0, PT, R10, 0x9, PT ;  /* 0x000000090a00780c */ /* 0x000fc60003f06270 */
[C---:B------:R-:W-:Y:S01]  /*00e0*/  IMAD R21, R19.reuse, 0x9, R10 ;  /* 0x0000000913157824 */ /* 0x040fe200078e020a */
[----:B------:R-:W-:-:S03]  /*00f0*/  ISETP.LT.AND P1, PT, R19, 0x4080, !P0 ;  /* 0x000040801300780c */ /* 0x000fc60004721270 */
[----:B----4-:R-:W-:Y:S01]  /*0100*/  IMAD.WIDE R14, R21, 0x4, R12 ;  /* 0x00000004150e7825 */ /* 0x010fe200078e020c */
[C---:B------:R-:W-:Y:S02]  /*0110*/  LOP3.LUT R4, R19.reuse, 0x8, RZ, 0xfc, !PT ;  /* 0x0000000813047812 */ /* 0x040fe400078efcff */
[C---:B------:R-:W-:Y:S02]  /*0120*/  LOP3.LUT R9, R19.reuse, 0x18, RZ, 0xfc, !PT ;  /* 0x0000001813097812 */ /* 0x040fe400078efcff */
[----:B------:R-:W-:Y:S01]  /*0130*/  LOP3.LUT R2, R19, 0x20, RZ, 0xfc, !PT ;  /* 0x0000002013027812 */ /* 0x000fe200078efcff */
[----:B------:R-:W-:Y:S01]  /*0140*/  VIADD R29, R21, 0x48 ;  /* 0x00000048151d7836 */ /* 0x000fe20000000000 */
[C---:B------:R-:W-:Y:S02]  /*0150*/  LOP3.LUT R11, R19.reuse, 0x10, RZ, 0xfc, !PT ;  /* 0x00000010130b7812 */ /* 0x040fe400078efcff */
[----:B------:R-:W-:Y:S01]  /*0160*/  LOP3.LUT R22, R19, 0x28, RZ, 0xfc, !PT ;  /* 0x0000002813167812 */ /* 0x000fe200078efcff */
[----:B------:R1:W2:Y:S01]  /*0170*/  @P1 LDG.E.EL R0, desc[UR4][R14.64] ;  /* 0x000000040e001981 */ /* 0x0002a2000c2e1900 */
[----:B------:R-:W-:-:S02]  /*0180*/  ISETP.LT.AND P6, PT, R4, 0x4080, !P0 ;  /* 0x000040800400780c */ /* 0x000fc400047c1270 */
[----:B------:R-:W-:Y:S02]  /*0190*/  ISETP.LT.AND P4, PT, R9, 0x4080, !P0 ;  /* 0x000040800900780c */ /* 0x000fe40004781270 */
[----:B------:R-:W-:Y:S01]  /*01a0*/  ISETP.LT.AND P3, PT, R2, 0x4080, !P0 ;  /* 0x000040800200780c */ /* 0x000fe20004761270 */
[----:B------:R-:W-:Y:S01]  /*01b0*/  HFMA2.MMA R5, -RZ, RZ, 0, 0 ;  /* 0x00000000ff057435 */ /* 0x000fe200000001ff */
[----:B------:R-:W-:Y:S01]  /*01c0*/  MOV R8, RZ ;  /* 0x000000ff00087202 */ /* 0x000fe20000000f00 */
[----:B------:R-:W-:Y:S01]  /*01d0*/  IMAD.WIDE R28, R29, 0x4, R12 ;  /* 0x000000041d1c7825 */ /* 0x000fe200078e020c */
[----:B------:R-:W-:Y:S02]  /*01e0*/  ISETP.LT.AND P5, PT, R11, 0x4080, !P0 ;  /* 0x000040800b00780c */ /* 0x000fe400047a1270 */
[----:B-1----:R-:W-:Y:S02]  /*01f0*/  IADD3 R15, R21, 0xd8, RZ ;  /* 0x000000d8150f7810 */ /* 0x002fe40007ffe0ff */
[----:B------:R-:W-:Y:S01]  /*0200*/  LOP3.LUT R24, R19, 0x30, RZ, 0xfc, !PT ;  /* 0x0000003013187812 */ /* 0x000fe200078efcff */
[----:B------:R-:W-:Y:S01]  /*0210*/  VIADD R17, R21, 0x120 ;  /* 0x0000012015117836 */ /* 0x000fe20000000000 */
[----:B------:R-:W-:-:S02]  /*0220*/  P2R R18, PR, RZ, 0x2 ;  /* 0x00000002ff127803 */ /* 0x000fc40000000000 */
[----:B------:R-:W-:Y:S02]  /*0230*/  CS2R R6, SRZ ;  /* 0x0000000000067805 */ /* 0x000fe4000001ff00 */
[----:B------:R-:W-:Y:S02]  /*0240*/  IADD3 R27, R21, 0x90, RZ ;  /* 0x00000090151b7810 */ /* 0x000fe40007ffe0ff */
[----:B------:R-:W-:Y:S01]  /*0250*/  ISETP.LT.AND P2, PT, R22, 0x4080, !P0 ;  /* 0x000040801600780c */ /* 0x000fe20004741270 */
[--C-:B------:R-:W-:Y:S01]  /*0260*/  IMAD.WIDE R14, R15, 0x4, R12.reuse ;  /* 0x000000040f0e7825 */ /* 0x100fe200078e020c */
[----:B------:R-:W-:Y:S01]  /*0270*/  ISETP.LT.AND P1, PT, R24, 0x4080, !P0 ;  /* 0x000040801800780c */ /* 0x000fe20004721270 */
[----:B------:R1:W3:Y:S01]  /*0280*/  @P6 LDG.E.EL R8, desc[UR4][R28.64] ;  /* 0x000000041c086981 */ /* 0x0002e2000c2e1900 */
[----:B------:R-:W-:Y:S01]  /*0290*/  HFMA2.MMA R23, -RZ, RZ, 0, 0 ;  /* 0x00000000ff177435 */ /* 0x000fe200000001ff */
[--C-:B------:R-:W-:Y:S01]  /*02a0*/  IMAD.WIDE R16, R17, 0x4, R12.reuse ;  /* 0x0000000411107825 */ /* 0x100fe200078e020c */
[----:B------:R-:W-:Y:S01]  /*02b0*/  P2R R3, PR, RZ, 0x40 ;  /* 0x00000040ff037803 */ /* 0x000fe20000000000 */
[----:B------:R4:W3:Y:S02]  /*02c0*/  @P4 LDG.E.EL R6, desc[UR4][R14.64] ;  /* 0x000000040e064981 */ /* 0x0008e4000c2e1900 */
[----:B------:R-:W-:Y:S01]  /*02d0*/  VIADD R20, R21, 0x168 ;  /* 0x0000016815147836 */ /* 0x000fe20000000000 */
[----:B------:R-:W-:Y:S01]  /*02e0*/  ISETP.NE.AND P6, PT, R18, RZ, PT ;  /* 0x000000ff1200720c */ /* 0x000fe20003fc5270 */
[--C-:B------:R-:W-:Y:S01]  /*02f0*/  IMAD.WIDE R26, R27, 0x4, R12.reuse ;  /* 0x000000041b1a7825 */ /* 0x100fe200078e020c */
[----:B-1----:R-:W-:Y:S01]  /*0300*/  IADD3 R29, R21, 0x1b0, RZ ;  /* 0x000001b0151d7810 */ /* 0x002fe20007ffe0ff */
[----:B------:R1:W3:Y:S01]  /*0310*/  @P3 LDG.E.EL R5, desc[UR4][R16.64] ;  /* 0x0000000410053981 */ /* 0x0002e2000c2e1900 */
[----:B------:R-:W-:Y:S01]  /*0320*/  MOV R18, RZ ;  /* 0x000000ff00127202 */ /* 0x000fe20000000f00 */
[----:B----4-:R-:W-:-:S02]  /*0330*/  IMAD.WIDE R14, R20, 0x4, R12 ;  /* 0x00000004140e7825 */ /* 0x010fc400078e020c */
[----:B------:R4:W3:Y:S04]  /*0340*/  @P5 LDG.E.EL R7, desc[UR4][R26.64] ;  /* 0x000000041a075981 */ /* 0x0008e8000c2e1900 */
[----:B------:R5:W3:Y:S01]  /*0350*/  @P2 LDG.E.EL R18, desc[UR4][R14.64] ;  /* 0x000000040e122981 */ /* 0x000ae2000c2e1900 */
[----:B-1----:R-:W-:-:S05]  /*0360*/  IMAD.WIDE R16, R29, 0x4, R12 ;  /* 0x000000041d107825 */ /* 0x002fca00078e020c */
[----:B------:R1:W3:Y:S01]  /*0370*/  @P1 LDG.E.EL R23, desc[UR4][R16.64] ;  /* 0x0000000410171981 */ /* 0x0002e2000c2e1900 */
[----:B------:R-:W-:Y:S01]  /*0380*/  IADD3 R21, R21, 0x1f8, RZ ;  /* 0x000001f815157810 */ /* 0x000fe20007ffe0ff */
[----:B----4-:R-:W-:-:S04]  /*0390*/  IMAD.HI R27, R19, 0xfe03f81, RZ ;  /* 0x0fe03f81131b7827 */ /* 0x010fc800078e02ff */
[----:B------:R-:W-:Y:S02]  /*03a0*/  IMAD.WIDE R20, R21, 0x4, R12 ;  /* 0x0000000415147825 */ /* 0x000fe400078e020c */
[----:B------:R-:W4:Y:S01]  /*03b0*/  LDC.64 R12, c[0x0][0x218] ;  /* 0x00008600ff0c7b82 */ /* 0x000f220000000a00 */
[----:B------:R-:W-:-:S04]  /*03c0*/  SHF.R.U32.HI R28, RZ, 0x1f, R27 ;  /* 0x0000001fff1c7819 */ /* 0x000fc8000001161b */
[----:B------:R-:W-:Y:S02]  /*03d0*/  LEA.HI.SX32 R28, R27, R28, 0x1d ;  /* 0x0000001c1b1c7211 */ /* 0x000fe400078feaff */
[----:B------:R-:W-:-:S03]  /*03e0*/  LOP3.LUT R25, R19, 0x38, RZ, 0xfc, !PT ;  /* 0x0000003813197812 */ /* 0x000fc600078efcff */
[----:B------:R-:W-:Y:S01]  /*03f0*/  IMAD R19, R28, -0x81, R19 ;  /* 0xffffff7f1c137824 */ /* 0x000fe200078e0213 */
[----:B------:R-:W-:-:S03]  /*0400*/  ISETP.LT.AND P0, PT, R25, 0x4080, !P0 ;  /* 0x000040801900780c */ /* 0x000fc60004701270 */
[----:B------:R-:W-:Y:S01]  /*0410*/  IMAD R19, R10, 0x81, R19 ;  /* 0x000000810a137824 */ /* 0x000fe200078e0213 */
[----:B------:R-:W-:-:S03]  /*0420*/  MOV R26, RZ ;  /* 0x000000ff001a7202 */ /* 0x000fc60000000f00 */
[----:B0----5:R-:W-:Y:S02]  /*0430*/  IMAD R15, R28, 0x489, R19 ;  /* 0x000004891c0f7824 */ /* 0x021fe400078e0213 */
[----:B------:R-:W-:-:S04]  /*0440*/  IMAD.HI R19, R4, 0xfe03f81, RZ ;  /* 0x0fe03f8104137827 */ /* 0x000fc800078e02ff */
[----:B----4-:R-:W-:Y:S01]  /*0450*/  IMAD.WIDE R14, R15, 0x4, R12 ;  /* 0x000000040f0e7825 */ /* 0x010fe200078e020c */
[----:B------:R0:W5:Y:S01]  /*0460*/  @P0 LDG.E.EL R26, desc[UR4][R20.64] ;  /* 0x00000004141a0981 */ /* 0x000162000c2e1900 */
[----:B-1----:R-:W-:-:S04]  /*0470*/  SHF.R.U32.HI R16, RZ, 0x1f, R19 ;  /* 0x0000001fff107819 */ /* 0x002fc80000011613 */
[----:B------:R-:W-:Y:S01]  /*0480*/  LEA.HI.SX32 R19, R19, R16, 0x1d ;  /* 0x0000001013137211 */ /* 0x000fe200078feaff */
[----:B0-----:R-:W-:-:S04]  /*0490*/  IMAD.HI R20, R9, 0xfe03f81, RZ ;  /* 0x0fe03f8109147827 */ /* 0x001fc800078e02ff */
[----:B------:R-:W-:Y:S01]  /*04a0*/  IMAD.HI R21, R2, 0xfe03f81, RZ ;  /* 0x0fe03f8102157827 */ /* 0x000fe200078e02ff */
[----:B------:R-:W-:-:S04]  /*04b0*/  SHF.R.U32.HI R17, RZ, 0x1f, R20 ;  /* 0x0000001fff117819 */ /* 0x000fc80000011614 */
[----:B------:R-:W-:Y:S01]  /*04c0*/  LEA.HI.SX32 R20, R20, R17, 0x1d ;  /* 0x0000001114147211 */ /* 0x000fe200078feaff */
[----:B------:R-:W-:-:S04]  /*04d0*/  IMAD R4, R19, -0x81, R4 ;  /* 0xffffff7f13047824 */ /* 0x000fc800078e0204 */
[----:B------:R-:W-:Y:S01]  /*04e0*/  IMAD R19, R19, 0x489, R4 ;  /* 0x0000048913137824 */ /* 0x000fe200078e0204 */
[----:B--2---:R0:W-:Y:S01]  /*04f0*/  @P6 STG.E desc[UR4][R14.64], R0 ;  /* 0x000000000e006986 */ /* 0x0041e2000c101904 */
[----:B------:R-:W-:Y:S01]  /*0500*/  ISETP.NE.AND P6, PT, R3, RZ, PT ;  /* 0x000000ff0300720c */ /* 0x000fe20003fc5270 */
[----:B------:R-:W-:-:S05]  /*0510*/  IMAD.HI R3, R11, 0xfe03f81, RZ ;  /* 0x0fe03f810b037827 */ /* 0x000fca00078e02ff */
[----:B------:R-:W-:Y:S01]  /*0520*/  SHF.R.U32.HI R16, RZ, 0x1f, R3 ;  /* 0x0000001fff107819 */ /* 0x000fe20000011603 */
[----:B0-----:R-:W-:Y:S01]  /*0530*/  IMAD.HI R15, R22, 0xfe03f81, RZ ;  /* 0x0fe03f81160f7827 */ /* 0x001fe200078e02ff */
[----:B------:R-:W-:Y:S02]  /*0540*/  SHF.R.U32.HI R0, RZ, 0x1f, R21 ;  /* 0x0000001fff007819 */ /* 0x000fe40000011615 */
[----:B------:R-:W-:Y:S01]  /*0550*/  LEA.HI.SX32 R16, R3, R16, 0x1d ;  /* 0x0000001003107211 */ /* 0x000fe200078feaff */
[----:B------:R-:W-:Y:S01]  /*0560*/  IMAD.HI R3, R24, 0xfe03f81, RZ ;  /* 0x0fe03f8118037827 */ /* 0x000fe200078e02ff */
[----:B------:R-:W-:Y:S02]  /*0570*/  LEA.HI.SX32 R17, R21, R0, 0x1d ;  /* 0x0000000015117211 */ /* 0x000fe400078feaff */
[----:B------:R-:W-:-:S04]  /*0580*/  SHF.R.U32.HI R0, RZ, 0x1f, R15 ;  /* 0x0000001fff007819 */ /* 0x000fc8000001160f */
[----:B------:R-:W-:Y:S02]  /*0590*/  LEA.HI.SX32 R15, R15, R0, 0x1d ;  /* 0x000000000f0f7211 */ /* 0x000fe400078feaff */
[----:B------:R-:W-:-:S04]  /*05a0*/  SHF.R.U32.HI R0, RZ, 0x1f, R3 ;  /* 0x0000001fff007819 */ /* 0x000fc80000011603 */
[----:B------:R-:W-:Y:S01]  /*05b0*/  LEA.HI.SX32 R3, R3, R0, 0x1d ;  /* 0x0000000003037211 */ /* 0x000fe200078feaff */
[----:B------:R-:W-:-:S05]  /*05c0*/  IMAD.HI R0, R25, 0xfe03f81, RZ ;  /* 0x0fe03f8119007827 */ /* 0x000fca00078e02ff */
[----:B------:R-:W-:Y:S01]  /*05d0*/  SHF.R.U32.HI R21, RZ, 0x1f, R0 ;  /* 0x0000001fff157819 */ /* 0x000fe20000011600 */
[----:B------:R-:W-:-:S03]  /*05e0*/  IMAD R11, R16, -0x81, R11 ;  /* 0xffffff7f100b7824 */ /* 0x000fc600078e020b */
[----:B------:R-:W-:Y:S01]  /*05f0*/  LEA.HI.SX32 R0, R0, R21, 0x1d ;  /* 0x0000001500007211 */ /* 0x000fe200078feaff */
[----:B------:R-:W-:Y:S02]  /*0600*/  IMAD R21, R20, -0x81, R9 ;  /* 0xffffff7f14157824 */ /* 0x000fe400078e0209 */
[----:B------:R-:W-:Y:S02]  /*0610*/  IMAD R2, R17, -0x81, R2 ;  /* 0xffffff7f11027824 */ /* 0x000fe400078e0202 */
[----:B------:R-:W-:Y:S02]  /*0620*/  IMAD R24, R3, -0x81, R24 ;  /* 0xffffff7f03187824 */ /* 0x000fe400078e0218 */
[----:B------:R-:W-:Y:S02]  /*0630*/  IMAD R22, R15, -0x81, R22 ;  /* 0xffffff7f0f167824 */ /* 0x000fe400078e0216 */
[----:B------:R-:W-:Y:S02]  /*0640*/  IMAD R25, R0, -0x81, R25 ;  /* 0xffffff7f00197824 */ /* 0x000fe400078e0219 */
[----:B------:R-:W-:-:S02]  /*0650*/  IMAD R9, R16, 0x489, R11 ;  /* 0x0000048910097824 */ /* 0x000fc400078e020b */
[----:B------:R-:W-:Y:S02]  /*0660*/  IMAD R11, R20, 0x489, R21 ;  /* 0x00000489140b7824 */ /* 0x000fe400078e0215 */
[----:B------:R-:W-:Y:S02]  /*0670*/  IMAD R17, R17, 0x489, R2 ;  /* 0x0000048911117824 */ /* 0x000fe400078e0202 */
[----:B------:R-:W-:Y:S02]  /*0680*/  IMAD R27, R3, 0x489, R24 ;  /* 0x00000489031b7824 */ /* 0x000fe400078e0218 */
[----:B------:R-:W-:Y:S02]  /*0690*/  IMAD R21, R15, 0x489, R22 ;  /* 0x000004890f157824 */ /* 0x000fe400078e0216 */
[----:B------:R-:W-:Y:S02]  /*06a0*/  IMAD R29, R0, 0x489, R25 ;  /* 0x00000489001d7824 */ /* 0x000fe400078e0219 */
[----:B------:R-:W-:-:S02]  /*06b0*/  IMAD R3, R10, 0x81, R19 ;  /* 0x000000810a037824 */ /* 0x000fc400078e0213 */
[C---:B------:R-:W-:Y:S02]  /*06c0*/  IMAD R9, R10.reuse, 0x81, R9 ;  /* 0x000000810a097824 */ /* 0x040fe400078e0209 */
[C---:B------:R-:W-:Y:S02]  /*06d0*/  IMAD R15, R10.reuse, 0x81, R11 ;  /* 0x000000810a0f7824 */ /* 0x040fe400078e020b */
[C---:B------:R-:W-:Y:S02]  /*06e0*/  IMAD R17, R10.reuse, 0x81, R17 ;  /* 0x000000810a117824 */ /* 0x040fe400078e0211 */
[C---:B------:R-:W-:Y:S02]  /*06f0*/  IMAD R21, R10.reuse, 0x81, R21 ;  /* 0x000000810a157824 */ /* 0x040fe400078e0215 */
[C---:B------:R-:W-:Y:S02]  /*0700*/  IMAD R25, R10.reuse, 0x81, R27 ;  /* 0x000000810a197824 */ /* 0x040fe400078e021b */
[----:B------:R-:W-:-:S02]  /*0710*/  IMAD R29, R10, 0x81, R29 ;  /* 0x000000810a1d7824 */ /* 0x000fc400078e021d */
[----:B------:R-:W-:-:S04]  /*0720*/  IMAD.WIDE R2, R3, 0x4, R12 ;  /* 0x0000000403027825 */ /* 0x000fc800078e020c */
[--C-:B------:R-:W-:Y:S01]  /*0730*/  IMAD.WIDE R10, R9, 0x4, R12.reuse ;  /* 0x00000004090a7825 */ /* 0x100fe200078e020c */
[----:B---3--:R0:W-:Y:S03]  /*0740*/  @P6 STG.E desc[UR4][R2.64], R8 ;  /* 0x0000000802006986 */ /* 0x0081e6000c101904 */
[--C-:B------:R-:W-:Y:S01]  /*0750*/  IMAD.WIDE R14, R15, 0x4, R12.reuse ;  /* 0x000000040f0e7825 */ /* 0x100fe200078e020c */
[----:B------:R0:W-:Y:S03]  /*0760*/  @P5 STG.E desc[UR4][R10.64], R7 ;  /* 0x000000070a005986 */ /* 0x0001e6000c101904 */
[--C-:B------:R-:W-:Y:S01]  /*0770*/  IMAD.WIDE R16, R17, 0x4, R12.reuse ;  /* 0x0000000411107825 */ /* 0x100fe200078e020c */
[----:B------:R0:W-:Y:S03]  /*0780*/  @P4 STG.E desc[UR4][R14.64], R6 ;  /* 0x000000060e004986 */ /* 0x0001e6000c101904 */
[--C-:B------:R-:W-:Y:S01]  /*0790*/  IMAD.WIDE R20, R21, 0x4, R12.reuse ;  /* 0x0000000415147825 */ /* 0x100fe200078e020c */
[----:B------:R0:W-:Y:S03]  /*07a0*/  @P3 STG.E desc[UR4][R16.64], R5 ;  /* 0x0000000510003986 */ /* 0x0001e6000c101904 */
[--C-:B------:R-:W-:Y:S01]  /*07b0*/  IMAD.WIDE R24, R25, 0x4, R12.reuse ;  /* 0x0000000419187825 */ /* 0x100fe200078e020c */
[----:B------:R0:W-:Y:S04]  /*07c0*/  @P2 STG.E desc[UR4][R20.64], R18 ;  /* 0x0000001214002986 */ /* 0x0001e8000c101904 */
[----:B------:R0:W-:Y:S01]  /*07d0*/  @P1 STG.E desc[UR4][R24.64], R23 ;  /* 0x0000001718001986 */ /* 0x0001e2000c101904 */
[----:B------:R-:W-:Y:S01]  /*07e0*/  IMAD.WIDE R12, R29, 0x4, R12 ;  /* 0x000000041d0c7825 */ /* 0x000fe200078e020c */
[----:B0-----:R-:W-:Y:S06]  /*07f0*/  @!P0 EXIT ;  /* 0x000000000000894d */ /* 0x001fec0003800000 */
[----:B-----5:R-:W-:Y:S01]  /*0800*/  STG.E desc[UR4][R12.64], R26 ;  /* 0x0000001a0c007986 */ /* 0x020fe2000c101904 */
[----:B------:R-:W-:Y:S05]  /*0810*/  EXIT ;  /* 0x000000000000794d */ /* 0x000fea0003800000 */
.L_x_0:
[----:B------:R-:W-:-:S00]  /*0820*/  BRA `(.L_x_0) ;  /* 0xfffffffc00fc7947 */ /* 0x000fc0000383ffff */
[----:B------:R-:W-:-:S00]  /*0830*/  NOP ;  /* 0x0000000000007918 */ /* 0x000fc00000000000 */
        /* <DEDUP_REMOVED lines=12> */
.L_x_1:


//--------------------- .nv.constant0.triton_poi_fused_2 --------------------------
	.section	.nv.constant0.triton_poi_fused_2,"a",@progbits
	.sectionflags	@""
	.align	4
.nv.constant0.triton_poi_fused_2:
	.zero		552
